//
// Generated by NVIDIA NVVM Compiler
//
// Compiler Build ID: CL-36424714
// Cuda compilation tools, release 13.0, V13.0.88
// Based on NVVM 20.0.0
//

.version 9.0
.target sm_100
.address_size 64

	// .globl	_Z6squarePii

.visible .entry _Z6squarePii(
	.param .u64 .ptr .align 1 _Z6squarePii_param_0,
	.param .u32 _Z6squarePii_param_1
)
{


	bar.sync 	0;
	bar.sync 	0;
	ret;

}


// ===== COMPILED SASS (sm_100) =====

	.target	sm_100

	.elftype	@"ET_EXEC"


//--------------------- .note.nv.tkinfo           --------------------------
	.section	.note.nv.tkinfo,"",@"SHT_NOTE"
	.sectionflags	@"SHF_NOTE_NV_TKINFO"
	.tkinfo
        /*0018*/ 	.word	0x00000002
        /*0030*/ 	.string	""
        /*0030*/ 	.string	"ptxas"
        /*0030*/ 	.string	"Cuda compilation tools, release 13.0, V13.0.88"
        /*0030*/ 	.string	"Build cuda_13.0.r13.0/compiler.36424714_0"
        /*0030*/ 	.string	"-arch sm_100 -m 64 "



//--------------------- .note.nv.cuinfo           --------------------------
	.section	.note.nv.cuinfo,"",@"SHT_NOTE"
	.sectionflags	@"SHF_NOTE_NV_CUINFO"
        /*0018*/ 	.short	0x0002
        /*001a*/ 	.short	0x0064
        /*001c*/ 	.short	0x0082
	.zero		2


//--------------------- .nv.info                  --------------------------
	.section	.nv.info,"",@"SHT_CUDA_INFO"
	.align	4


	//----- nvinfo : EIATTR_REGCOUNT
	.align		4
        /*0000*/ 	.byte	0x04, 0x2f
        /*0002*/ 	.short	(.L_1 - .L_0)
	.align		4
.L_0:
        /*0004*/ 	.word	index@(_Z6squarePii)
        /*0008*/ 	.word	0x00000004


	//----- nvinfo : EIATTR_FRAME_SIZE
	.align		4
.L_1:
        /*000c*/ 	.byte	0x04, 0x11
        /*000e*/ 	.short	(.L_3 - .L_2)
	.align		4
.L_2:
        /*0010*/ 	.word	index@(_Z6squarePii)
        /*0014*/ 	.word	0x00000000


	//----- nvinfo : EIATTR_MIN_STACK_SIZE
	.align		4
.L_3:
        /*0018*/ 	.byte	0x04, 0x12
        /*001a*/ 	.short	(.L_5 - .L_4)
	.align		4
.L_4:
        /*001c*/ 	.word	index@(_Z6squarePii)
        /*0020*/ 	.word	0x00000000
.L_5:


//--------------------- .nv.compat                --------------------------
	.section	.nv.compat,"",@"SHT_CUDA_COMPAT_INFO"
	.align	4
        /*0000*/ 	.byte	0x02, 0x09, 0x00, 0x00, 0x02, 0x02, 0x01, 0x00, 0x02, 0x05, 0x05, 0x00, 0x03, 0x07, 0x01, 0x01
        /*0010*/ 	.byte	0x02, 0x03, 0x00, 0x00, 0x02, 0x06, 0x01, 0x00, 0x04, 0x0b, 0x08, 0x00, 0x09, 0x00, 0x00, 0x00
        /*0020*/ 	.byte	0x00, 0x00, 0x00, 0x00


//--------------------- .nv.info._Z6squarePii     --------------------------
	.section	.nv.info._Z6squarePii,"",@"SHT_CUDA_INFO"
	.sectionflags	@""
	.align	4


	//----- nvinfo : EIATTR_CUDA_API_VERSION
	.align		4
        /*0000*/ 	.byte	0x04, 0x37
        /*0002*/ 	.short	(.L_7 - .L_6)
.L_6:
        /*0004*/ 	.word	0x00000082


	//----- nvinfo : EIATTR_KPARAM_INFO
	.align		4
.L_7:
        /*0008*/ 	.byte	0x04, 0x17
        /*000a*/ 	.short	(.L_9 - .L_8)
.L_8:
        /*000c*/ 	.word	0x00000000
        /*0010*/ 	.short	0x0001
        /*0012*/ 	.short	0x0008
        /*0014*/ 	.byte	0x00, 0xf0, 0x11, 0x00


	//----- nvinfo : EIATTR_KPARAM_INFO
	.align		4
.L_9:
        /*0018*/ 	.byte	0x04, 0x17
        /*001a*/ 	.short	(.L_11 - .L_10)
.L_10:
        /*001c*/ 	.word	0x00000000
        /*0020*/ 	.short	0x0000
        /*0022*/ 	.short	0x0000
        /*0024*/ 	.byte	0x00, 0xf5, 0x21, 0x00


	//----- nvinfo : EIATTR_SPARSE_MMA_MASK
	.align		4
.L_11:
        /*0028*/ 	.byte	0x03, 0x50
        /*002a*/ 	.short	0x0000


	//----- nvinfo : EIATTR_MAXREG_COUNT
	.align		4
        /*002c*/ 	.byte	0x03, 0x1b
        /*002e*/ 	.short	0x00ff


	//----- nvinfo : EIATTR_NUM_BARRIERS
	.align		4
        /*0030*/ 	.byte	0x02, 0x4c
        /*0032*/ 	.byte	0x01
	.zero		1


	//----- nvinfo : EIATTR_MERCURY_ISA_VERSION
	.align		4
        /*0034*/ 	.byte	0x03, 0x5f
        /*0036*/ 	.short	0x0101


	//----- nvinfo : EIATTR_VRC_CTA_INIT_COUNT
	.align		4
        /*0038*/ 	.byte	0x02, 0x4a
	.zero		1
	.zero		1


	//----- nvinfo : EIATTR_EXIT_INSTR_OFFSETS
	.align		4
        /*003c*/ 	.byte	0x04, 0x1c
        /*003e*/ 	.short	(.L_13 - .L_12)


	//   ....[0]....
.L_12:
        /*0040*/ 	.word	0x00000030


	//----- nvinfo : EIATTR_CBANK_PARAM_SIZE
	.align		4
.L_13:
        /*0044*/ 	.byte	0x03, 0x19
        /*0046*/ 	.short	0x000c


	//----- nvinfo : EIATTR_PARAM_CBANK
	.align		4
        /*0048*/ 	.byte	0x04, 0x0a
        /*004a*/ 	.short	(.L_15 - .L_14)
	.align		4
.L_14:
        /*004c*/ 	.word	index@(.nv.constant0._Z6squarePii)
        /*0050*/ 	.short	0x0380
        /*0052*/ 	.short	0x000c


	//----- nvinfo : EIATTR_SW_WAR
	.align		4
.L_15:
        /*0054*/ 	.byte	0x04, 0x36
        /*0056*/ 	.short	(.L_17 - .L_16)
.L_16:
        /*0058*/ 	.word	0x00000008
.L_17:


//--------------------- .nv.callgraph             --------------------------
	.section	.nv.callgraph,"",@"SHT_CUDA_CALLGRAPH"
	.align	4
	.sectionentsize	8
	.align		4
        /*0000*/ 	.word	0x00000000
	.align		4
        /*0004*/ 	.word	0xffffffff
	.align		4
        /*0008*/ 	.word	0x00000000
	.align		4
        /*000c*/ 	.word	0xfffffffe
	.align		4
        /*0010*/ 	.word	0x00000000
	.align		4
        /*0014*/ 	.word	0xfffffffd
	.align		4
        /*0018*/ 	.word	0x00000000
	.align		4
        /*001c*/ 	.word	0xfffffffc


//--------------------- .text._Z6squarePii        --------------------------
	.section	.text._Z6squarePii,"ax",@progbits
	.align	128
        .global         _Z6squarePii
        .type           _Z6squarePii,@function
        .size           _Z6squarePii,(.L_x_1 - _Z6squarePii)
        .other          _Z6squarePii,@"STO_CUDA_ENTRY STV_DEFAULT"
_Z6squarePii:
.text._Z6squarePii:
[----:B------:R-:W-:Y:S08]  /*0000*/  LDC R1, c[0x0][0x37c] ;  /* 0x0000df00ff017b82 */ /* 0x000ff00000000800 */
[----:B------:R-:W-:Y:S08]  /*0010*/  BAR.SYNC.DEFER_BLOCKING 0x0 ;  /* 0x0000000000007b1d */ /* 0x000ff00000010000 */
[----:B------:R-:W-:Y:S06]  /*0020*/  BAR.SYNC.DEFER_BLOCKING 0x0 ;  /* 0x0000000000007b1d */ /* 0x000fec0000010000 */
[----:B------:R-:W-:Y:S05]  /*0030*/  EXIT ;  /* 0x000000000000794d */ /* 0x000fea0003800000 */
.L_x_0:
[----:B------:R-:W-:-:S00]  /*0040*/  BRA `(.L_x_0) ;  /* 0xfffffffc00fc7947 */ /* 0x000fc0000383ffff */
[----:B------:R-:W-:-:S00]  /*0050*/  NOP ;  /* 0x0000000000007918 */ /* 0x000fc00000000000 */
        /* <DEDUP_REMOVED lines=10> */
.L_x_1:


//--------------------- .nv.shared.reserved.0     --------------------------
	.section	.nv.shared.reserved.0,"aw",@nobits
	.weak		__nv_reservedSMEM_offset_0_alias
	.size		__nv_reservedSMEM_offset_0_alias, 0, 64
	.other		__nv_reservedSMEM_offset_0_alias,@"STO_CUDA_RESERVED_SHARED STV_DEFAULT"
__nv_reservedSMEM_offset_0_alias:
	.zero		0
	.zero		64


//--------------------- .nv.constant0._Z6squarePii --------------------------
	.section	.nv.constant0._Z6squarePii,"a",@progbits
	.sectionflags	@""
	.align	4
.nv.constant0._Z6squarePii:
	.zero		908


//--------------------- SYMBOLS --------------------------

	.type		.nv.reservedSmem.offset0,@object
	.size		.nv.reservedSmem.offset0,0x4
